//
// Generated by NVIDIA NVVM Compiler
//
// Compiler Build ID: CL-36424714
// Cuda compilation tools, release 13.0, V13.0.88
// Based on NVVM 20.0.0
//

.version 9.0
.target sm_100
.address_size 64

	// .globl	_Z7vec_addPfS_S_i

.visible .entry _Z7vec_addPfS_S_i(
	.param .u64 .ptr .align 1 _Z7vec_addPfS_S_i_param_0,
	.param .u64 .ptr .align 1 _Z7vec_addPfS_S_i_param_1,
	.param .u64 .ptr .align 1 _Z7vec_addPfS_S_i_param_2,
	.param .u32 _Z7vec_addPfS_S_i_param_3
)
{
	.reg .pred 	%p<2>;
	.reg .b32 	%r<3>;
	.reg .b32 	%f<4>;
	.reg .b64 	%rd<11>;

	ld.param.u64 	%rd1, [_Z7vec_addPfS_S_i_param_0];
	ld.param.u64 	%rd2, [_Z7vec_addPfS_S_i_param_1];
	ld.param.u64 	%rd3, [_Z7vec_addPfS_S_i_param_2];
	ld.param.u32 	%r2, [_Z7vec_addPfS_S_i_param_3];
	mov.u32 	%r1, %tid.x;
	setp.ge.s32 	%p1, %r1, %r2;
	@%p1 bra 	$L__BB0_2;
	cvta.to.global.u64 	%rd4, %rd1;
	cvta.to.global.u64 	%rd5, %rd2;
	cvta.to.global.u64 	%rd6, %rd3;
	mul.wide.u32 	%rd7, %r1, 4;
	add.s64 	%rd8, %rd4, %rd7;
	ld.global.f32 	%f1, [%rd8];
	add.s64 	%rd9, %rd5, %rd7;
	ld.global.f32 	%f2, [%rd9];
	add.f32 	%f3, %f1, %f2;
	add.s64 	%rd10, %rd6, %rd7;
	st.global.f32 	[%rd10], %f3;
$L__BB0_2:
	ret;

}


// ===== COMPILED SASS (sm_100) =====

	.target	sm_100

	.elftype	@"ET_EXEC"


//--------------------- .note.nv.tkinfo           --------------------------
	.section	.note.nv.tkinfo,"",@"SHT_NOTE"
	.sectionflags	@"SHF_NOTE_NV_TKINFO"
	.tkinfo
        /*0018*/ 	.word	0x00000002
        /*0030*/ 	.string	""
        /*0030*/ 	.string	"ptxas"
        /*0030*/ 	.string	"Cuda compilation tools, release 13.0, V13.0.88"
        /*0030*/ 	.string	"Build cuda_13.0.r13.0/compiler.36424714_0"
        /*0030*/ 	.string	"-arch sm_100 -m 64 "



//--------------------- .note.nv.cuinfo           --------------------------
	.section	.note.nv.cuinfo,"",@"SHT_NOTE"
	.sectionflags	@"SHF_NOTE_NV_CUINFO"
        /*0018*/ 	.short	0x0002
        /*001a*/ 	.short	0x0064
        /*001c*/ 	.short	0x0082
	.zero		2


//--------------------- .nv.info                  --------------------------
	.section	.nv.info,"",@"SHT_CUDA_INFO"
	.align	4


	//----- nvinfo : EIATTR_REGCOUNT
	.align		4
        /*0000*/ 	.byte	0x04, 0x2f
        /*0002*/ 	.short	(.L_1 - .L_0)
	.align		4
.L_0:
        /*0004*/ 	.word	index@(_Z7vec_addPfS_S_i)
        /*0008*/ 	.word	0x0000000c


	//----- nvinfo : EIATTR_FRAME_SIZE
	.align		4
.L_1:
        /*000c*/ 	.byte	0x04, 0x11
        /*000e*/ 	.short	(.L_3 - .L_2)
	.align		4
.L_2:
        /*0010*/ 	.word	index@(_Z7vec_addPfS_S_i)
        /*0014*/ 	.word	0x00000000


	//----- nvinfo : EIATTR_MIN_STACK_SIZE
	.align		4
.L_3:
        /*0018*/ 	.byte	0x04, 0x12
        /*001a*/ 	.short	(.L_5 - .L_4)
	.align		4
.L_4:
        /*001c*/ 	.word	index@(_Z7vec_addPfS_S_i)
        /*0020*/ 	.word	0x00000000
.L_5:


//--------------------- .nv.compat                --------------------------
	.section	.nv.compat,"",@"SHT_CUDA_COMPAT_INFO"
	.align	4
        /*0000*/ 	.byte	0x02, 0x09, 0x00, 0x00, 0x02, 0x02, 0x01, 0x00, 0x02, 0x05, 0x05, 0x00, 0x03, 0x07, 0x01, 0x01
        /*0010*/ 	.byte	0x02, 0x03, 0x00, 0x00, 0x02, 0x06, 0x01, 0x00, 0x04, 0x0b, 0x08, 0x00, 0x09, 0x00, 0x00, 0x00
        /*0020*/ 	.byte	0x00, 0x00, 0x00, 0x00


//--------------------- .nv.info._Z7vec_addPfS_S_i --------------------------
	.section	.nv.info._Z7vec_addPfS_S_i,"",@"SHT_CUDA_INFO"
	.sectionflags	@""
	.align	4


	//----- nvinfo : EIATTR_CUDA_API_VERSION
	.align		4
        /*0000*/ 	.byte	0x04, 0x37
        /*0002*/ 	.short	(.L_7 - .L_6)
.L_6:
        /*0004*/ 	.word	0x00000082


	//----- nvinfo : EIATTR_KPARAM_INFO
	.align		4
.L_7:
        /*0008*/ 	.byte	0x04, 0x17
        /*000a*/ 	.short	(.L_9 - .L_8)
.L_8:
        /*000c*/ 	.word	0x00000000
        /*0010*/ 	.short	0x0003
        /*0012*/ 	.short	0x0018
        /*0014*/ 	.byte	0x00, 0xf0, 0x11, 0x00


	//----- nvinfo : EIATTR_KPARAM_INFO
	.align		4
.L_9:
        /*0018*/ 	.byte	0x04, 0x17
        /*001a*/ 	.short	(.L_11 - .L_10)
.L_10:
        /*001c*/ 	.word	0x00000000
        /*0020*/ 	.short	0x0002
        /*0022*/ 	.short	0x0010
        /*0024*/ 	.byte	0x00, 0xf5, 0x21, 0x00


	//----- nvinfo : EIATTR_KPARAM_INFO
	.align		4
.L_11:
        /*0028*/ 	.byte	0x04, 0x17
        /*002a*/ 	.short	(.L_13 - .L_12)
.L_12:
        /*002c*/ 	.word	0x00000000
        /*0030*/ 	.short	0x0001
        /*0032*/ 	.short	0x0008
        /*0034*/ 	.byte	0x00, 0xf5, 0x21, 0x00


	//----- nvinfo : EIATTR_KPARAM_INFO
	.align		4
.L_13:
        /*0038*/ 	.byte	0x04, 0x17
        /*003a*/ 	.short	(.L_15 - .L_14)
.L_14:
        /*003c*/ 	.word	0x00000000
        /*0040*/ 	.short	0x0000
        /*0042*/ 	.short	0x0000
        /*0044*/ 	.byte	0x00, 0xf5, 0x21, 0x00


	//----- nvinfo : EIATTR_SPARSE_MMA_MASK
	.align		4
.L_15:
        /*0048*/ 	.byte	0x03, 0x50
        /*004a*/ 	.short	0x0000


	//----- nvinfo : EIATTR_MAXREG_COUNT
	.align		4
        /*004c*/ 	.byte	0x03, 0x1b
        /*004e*/ 	.short	0x00ff


	//----- nvinfo : EIATTR_MERCURY_ISA_VERSION
	.align		4
        /*0050*/ 	.byte	0x03, 0x5f
        /*0052*/ 	.short	0x0101


	//----- nvinfo : EIATTR_VRC_CTA_INIT_COUNT
	.align		4
        /*0054*/ 	.byte	0x02, 0x4a
	.zero		1
	.zero		1


	//----- nvinfo : EIATTR_EXIT_INSTR_OFFSETS
	.align		4
        /*0058*/ 	.byte	0x04, 0x1c
        /*005a*/ 	.short	(.L_17 - .L_16)


	//   ....[0]....
.L_16:
        /*005c*/ 	.word	0x00000040


	//   ....[1]....
        /*0060*/ 	.word	0x00000100


	//----- nvinfo : EIATTR_CBANK_PARAM_SIZE
	.align		4
.L_17:
        /*0064*/ 	.byte	0x03, 0x19
        /*0066*/ 	.short	0x001c


	//----- nvinfo : EIATTR_PARAM_CBANK
	.align		4
        /*0068*/ 	.byte	0x04, 0x0a
        /*006a*/ 	.short	(.L_19 - .L_18)
	.align		4
.L_18:
        /*006c*/ 	.word	index@(.nv.constant0._Z7vec_addPfS_S_i)
        /*0070*/ 	.short	0x0380
        /*0072*/ 	.short	0x001c


	//----- nvinfo : EIATTR_SW_WAR
	.align		4
.L_19:
        /*0074*/ 	.byte	0x04, 0x36
        /*0076*/ 	.short	(.L_21 - .L_20)
.L_20:
        /*0078*/ 	.word	0x00000008
.L_21:


//--------------------- .nv.callgraph             --------------------------
	.section	.nv.callgraph,"",@"SHT_CUDA_CALLGRAPH"
	.align	4
	.sectionentsize	8
	.align		4
        /*0000*/ 	.word	0x00000000
	.align		4
        /*0004*/ 	.word	0xffffffff
	.align		4
        /*0008*/ 	.word	0x00000000
	.align		4
        /*000c*/ 	.word	0xfffffffe
	.align		4
        /*0010*/ 	.word	0x00000000
	.align		4
        /*0014*/ 	.word	0xfffffffd
	.align		4
        /*0018*/ 	.word	0x00000000
	.align		4
        /*001c*/ 	.word	0xfffffffc


//--------------------- .text._Z7vec_addPfS_S_i   --------------------------
	.section	.text._Z7vec_addPfS_S_i,"ax",@progbits
	.align	128
        .global         _Z7vec_addPfS_S_i
        .type           _Z7vec_addPfS_S_i,@function
        .size           _Z7vec_addPfS_S_i,(.L_x_1 - _Z7vec_addPfS_S_i)
        .other          _Z7vec_addPfS_S_i,@"STO_CUDA_ENTRY STV_DEFAULT"
_Z7vec_addPfS_S_i:
.text._Z7vec_addPfS_S_i:
[----:B------:R-:W-:Y:S01]  /*0000*/  LDC R1, c[0x0][0x37c] ;  /* 0x0000df00ff017b82 */ /* 0x000fe20000000800 */
[----:B------:R-:W0:Y:S01]  /*0010*/  S2R R9, SR_TID.X ;  /* 0x0000000000097919 */ /* 0x000e220000002100 */
[----:B------:R-:W0:Y:S02]  /*0020*/  LDCU UR4, c[0x0][0x398] ;  /* 0x00007300ff0477ac */ /* 0x000e240008000800 */
[----:B0-----:R-:W-:-:S13]  /*0030*/  ISETP.GE.AND P0, PT, R9, UR4, PT ;  /* 0x0000000409007c0c */ /* 0x001fda000bf06270 */
[----:B------:R-:W-:Y:S05]  /*0040*/  @P0 EXIT ;  /* 0x000000000000094d */ /* 0x000fea0003800000 */
[----:B------:R-:W0:Y:S01]  /*0050*/  LDC.64 R2, c[0x0][0x380] ;  /* 0x0000e000ff027b82 */ /* 0x000e220000000a00 */
[----:B------:R-:W1:Y:S07]  /*0060*/  LDCU.64 UR4, c[0x0][0x358] ;  /* 0x00006b00ff0477ac */ /* 0x000e6e0008000a00 */
[----:B------:R-:W2:Y:S08]  /*0070*/  LDC.64 R4, c[0x0][0x388] ;  /* 0x0000e200ff047b82 */ /* 0x000eb00000000a00 */
[----:B------:R-:W3:Y:S01]  /*0080*/  LDC.64 R6, c[0x0][0x390] ;  /* 0x0000e400ff067b82 */ /* 0x000ee20000000a00 */
[----:B0-----:R-:W-:-:S06]  /*0090*/  IMAD.WIDE.U32 R2, R9, 0x4, R2 ;  /* 0x0000000409027825 */ /* 0x001fcc00078e0002 */
[----:B-1----:R-:W4:Y:S01]  /*00a0*/  LDG.E R2, desc[UR4][R2.64] ;  /* 0x0000000402027981 */ /* 0x002f22000c1e1900 */
[----:B--2---:R-:W-:-:S06]  /*00b0*/  IMAD.WIDE.U32 R4, R9, 0x4, R4 ;  /* 0x0000000409047825 */ /* 0x004fcc00078e0004 */
[----:B------:R-:W4:Y:S01]  /*00c0*/  LDG.E R5, desc[UR4][R4.64] ;  /* 0x0000000404057981 */ /* 0x000f22000c1e1900 */
[----:B---3--:R-:W-:-:S04]  /*00d0*/  IMAD.WIDE.U32 R6, R9, 0x4, R6 ;  /* 0x0000000409067825 */ /* 0x008fc800078e0006 */
[----:B----4-:R-:W-:-:S05]  /*00e0*/  FADD R9, R2, R5 ;  /* 0x0000000502097221 */ /* 0x010fca0000000000 */
[----:B------:R-:W-:Y:S01]  /*00f0*/  STG.E desc[UR4][R6.64], R9 ;  /* 0x0000000906007986 */ /* 0x000fe2000c101904 */
[----:B------:R-:W-:Y:S05]  /*0100*/  EXIT ;  /* 0x000000000000794d */ /* 0x000fea0003800000 */
.L_x_0:
[----:B------:R-:W-:-:S00]  /*0110*/  BRA `(.L_x_0) ;  /* 0xfffffffc00fc7947 */ /* 0x000fc0000383ffff */
[----:B------:R-:W-:-:S00]  /*0120*/  NOP ;  /* 0x0000000000007918 */ /* 0x000fc00000000000 */
        /* <DEDUP_REMOVED lines=13> */
.L_x_1:


//--------------------- .nv.shared.reserved.0     --------------------------
	.section	.nv.shared.reserved.0,"aw",@nobits
	.weak		__nv_reservedSMEM_offset_0_alias
	.size		__nv_reservedSMEM_offset_0_alias, 0, 64
	.other		__nv_reservedSMEM_offset_0_alias,@"STO_CUDA_RESERVED_SHARED STV_DEFAULT"
__nv_reservedSMEM_offset_0_alias:
	.zero		0
	.zero		64


//--------------------- .nv.constant0._Z7vec_addPfS_S_i --------------------------
	.section	.nv.constant0._Z7vec_addPfS_S_i,"a",@progbits
	.sectionflags	@""
	.align	4
.nv.constant0._Z7vec_addPfS_S_i:
	.zero		924


//--------------------- SYMBOLS --------------------------

	.type		.nv.reservedSmem.offset0,@object
	.size		.nv.reservedSmem.offset0,0x4
